//
// Generated by NVIDIA NVVM Compiler
//
// Compiler Build ID: CL-36424714
// Cuda compilation tools, release 13.0, V13.0.88
// Based on NVVM 20.0.0
//

.version 9.0
.target sm_100
.address_size 64

	// .globl	_Z16matMulVectorizedPfPKfS1_iii
// _ZZ16matMulVectorizedPfPKfS1_iiiE2As has been demoted
// _ZZ16matMulVectorizedPfPKfS1_iiiE2Bs has been demoted

.visible .entry _Z16matMulVectorizedPfPKfS1_iii(
	.param .u64 .ptr .align 1 _Z16matMulVectorizedPfPKfS1_iii_param_0,
	.param .u64 .ptr .align 1 _Z16matMulVectorizedPfPKfS1_iii_param_1,
	.param .u64 .ptr .align 1 _Z16matMulVectorizedPfPKfS1_iii_param_2,
	.param .u32 _Z16matMulVectorizedPfPKfS1_iii_param_3,
	.param .u32 _Z16matMulVectorizedPfPKfS1_iii_param_4,
	.param .u32 _Z16matMulVectorizedPfPKfS1_iii_param_5
)
{
	.reg .pred 	%p<3>;
	.reg .b32 	%r<38>;
	.reg .b32 	%f<105>;
	.reg .b64 	%rd<13>;
	// demoted variable
	.shared .align 4 .b8 _ZZ16matMulVectorizedPfPKfS1_iiiE2As[4096];
	// demoted variable
	.shared .align 4 .b8 _ZZ16matMulVectorizedPfPKfS1_iiiE2Bs[4096];
	ld.param.u64 	%rd3, [_Z16matMulVectorizedPfPKfS1_iii_param_0];
	ld.param.u64 	%rd4, [_Z16matMulVectorizedPfPKfS1_iii_param_1];
	ld.param.u64 	%rd5, [_Z16matMulVectorizedPfPKfS1_iii_param_2];
	ld.param.u32 	%r19, [_Z16matMulVectorizedPfPKfS1_iii_param_4];
	ld.param.u32 	%r20, [_Z16matMulVectorizedPfPKfS1_iii_param_5];
	mov.u32 	%r21, %ctaid.x;
	mov.u32 	%r22, %ctaid.y;
	mov.u32 	%r1, %tid.x;
	mov.u32 	%r2, %tid.y;
	shl.b32 	%r23, %r22, 5;
	add.s32 	%r3, %r23, %r2;
	shl.b32 	%r4, %r21, 5;
	setp.lt.s32 	%p1, %r19, 32;
	mov.f32 	%f104, 0f00000000;
	@%p1 bra 	$L__BB0_3;
	shl.b32 	%r24, %r2, 7;
	mov.u32 	%r25, _ZZ16matMulVectorizedPfPKfS1_iiiE2As;
	add.s32 	%r5, %r25, %r24;
	shl.b32 	%r26, %r1, 2;
	add.s32 	%r6, %r5, %r26;
	mov.u32 	%r27, _ZZ16matMulVectorizedPfPKfS1_iiiE2Bs;
	add.s32 	%r8, %r27, %r26;
	add.s32 	%r7, %r8, %r24;
	shr.s32 	%r28, %r19, 31;
	shr.u32 	%r29, %r28, 27;
	add.s32 	%r30, %r19, %r29;
	shr.s32 	%r31, %r30, 5;
	neg.s32 	%r37, %r31;
	mad.lo.s32 	%r36, %r19, %r3, %r1;
	mad.lo.s32 	%r32, %r2, %r20, %r1;
	add.s32 	%r35, %r32, %r4;
	shl.b32 	%r12, %r20, 5;
	cvta.to.global.u64 	%rd1, %rd4;
	cvta.to.global.u64 	%rd2, %rd5;
	mov.f32 	%f104, 0f00000000;
$L__BB0_2:
	mul.wide.s32 	%rd6, %r36, 4;
	add.s64 	%rd7, %rd1, %rd6;
	ld.global.f32 	%f6, [%rd7];
	st.shared.f32 	[%r6], %f6;
	mul.wide.s32 	%rd8, %r35, 4;
	add.s64 	%rd9, %rd2, %rd8;
	ld.global.f32 	%f7, [%rd9];
	st.shared.f32 	[%r7], %f7;
	bar.sync 	0;
	ld.shared.f32 	%f8, [%r5];
	ld.shared.f32 	%f9, [%r8];
	fma.rn.f32 	%f10, %f8, %f9, %f104;
	ld.shared.f32 	%f11, [%r5+4];
	ld.shared.f32 	%f12, [%r8+128];
	fma.rn.f32 	%f13, %f11, %f12, %f10;
	ld.shared.f32 	%f14, [%r5+8];
	ld.shared.f32 	%f15, [%r8+256];
	fma.rn.f32 	%f16, %f14, %f15, %f13;
	ld.shared.f32 	%f17, [%r5+12];
	ld.shared.f32 	%f18, [%r8+384];
	fma.rn.f32 	%f19, %f17, %f18, %f16;
	ld.shared.f32 	%f20, [%r5+16];
	ld.shared.f32 	%f21, [%r8+512];
	fma.rn.f32 	%f22, %f20, %f21, %f19;
	ld.shared.f32 	%f23, [%r5+20];
	ld.shared.f32 	%f24, [%r8+640];
	fma.rn.f32 	%f25, %f23, %f24, %f22;
	ld.shared.f32 	%f26, [%r5+24];
	ld.shared.f32 	%f27, [%r8+768];
	fma.rn.f32 	%f28, %f26, %f27, %f25;
	ld.shared.f32 	%f29, [%r5+28];
	ld.shared.f32 	%f30, [%r8+896];
	fma.rn.f32 	%f31, %f29, %f30, %f28;
	ld.shared.f32 	%f32, [%r5+32];
	ld.shared.f32 	%f33, [%r8+1024];
	fma.rn.f32 	%f34, %f32, %f33, %f31;
	ld.shared.f32 	%f35, [%r5+36];
	ld.shared.f32 	%f36, [%r8+1152];
	fma.rn.f32 	%f37, %f35, %f36, %f34;
	ld.shared.f32 	%f38, [%r5+40];
	ld.shared.f32 	%f39, [%r8+1280];
	fma.rn.f32 	%f40, %f38, %f39, %f37;
	ld.shared.f32 	%f41, [%r5+44];
	ld.shared.f32 	%f42, [%r8+1408];
	fma.rn.f32 	%f43, %f41, %f42, %f40;
	ld.shared.f32 	%f44, [%r5+48];
	ld.shared.f32 	%f45, [%r8+1536];
	fma.rn.f32 	%f46, %f44, %f45, %f43;
	ld.shared.f32 	%f47, [%r5+52];
	ld.shared.f32 	%f48, [%r8+1664];
	fma.rn.f32 	%f49, %f47, %f48, %f46;
	ld.shared.f32 	%f50, [%r5+56];
	ld.shared.f32 	%f51, [%r8+1792];
	fma.rn.f32 	%f52, %f50, %f51, %f49;
	ld.shared.f32 	%f53, [%r5+60];
	ld.shared.f32 	%f54, [%r8+1920];
	fma.rn.f32 	%f55, %f53, %f54, %f52;
	ld.shared.f32 	%f56, [%r5+64];
	ld.shared.f32 	%f57, [%r8+2048];
	fma.rn.f32 	%f58, %f56, %f57, %f55;
	ld.shared.f32 	%f59, [%r5+68];
	ld.shared.f32 	%f60, [%r8+2176];
	fma.rn.f32 	%f61, %f59, %f60, %f58;
	ld.shared.f32 	%f62, [%r5+72];
	ld.shared.f32 	%f63, [%r8+2304];
	fma.rn.f32 	%f64, %f62, %f63, %f61;
	ld.shared.f32 	%f65, [%r5+76];
	ld.shared.f32 	%f66, [%r8+2432];
	fma.rn.f32 	%f67, %f65, %f66, %f64;
	ld.shared.f32 	%f68, [%r5+80];
	ld.shared.f32 	%f69, [%r8+2560];
	fma.rn.f32 	%f70, %f68, %f69, %f67;
	ld.shared.f32 	%f71, [%r5+84];
	ld.shared.f32 	%f72, [%r8+2688];
	fma.rn.f32 	%f73, %f71, %f72, %f70;
	ld.shared.f32 	%f74, [%r5+88];
	ld.shared.f32 	%f75, [%r8+2816];
	fma.rn.f32 	%f76, %f74, %f75, %f73;
	ld.shared.f32 	%f77, [%r5+92];
	ld.shared.f32 	%f78, [%r8+2944];
	fma.rn.f32 	%f79, %f77, %f78, %f76;
	ld.shared.f32 	%f80, [%r5+96];
	ld.shared.f32 	%f81, [%r8+3072];
	fma.rn.f32 	%f82, %f80, %f81, %f79;
	ld.shared.f32 	%f83, [%r5+100];
	ld.shared.f32 	%f84, [%r8+3200];
	fma.rn.f32 	%f85, %f83, %f84, %f82;
	ld.shared.f32 	%f86, [%r5+104];
	ld.shared.f32 	%f87, [%r8+3328];
	fma.rn.f32 	%f88, %f86, %f87, %f85;
	ld.shared.f32 	%f89, [%r5+108];
	ld.shared.f32 	%f90, [%r8+3456];
	fma.rn.f32 	%f91, %f89, %f90, %f88;
	ld.shared.f32 	%f92, [%r5+112];
	ld.shared.f32 	%f93, [%r8+3584];
	fma.rn.f32 	%f94, %f92, %f93, %f91;
	ld.shared.f32 	%f95, [%r5+116];
	ld.shared.f32 	%f96, [%r8+3712];
	fma.rn.f32 	%f97, %f95, %f96, %f94;
	ld.shared.f32 	%f98, [%r5+120];
	ld.shared.f32 	%f99, [%r8+3840];
	fma.rn.f32 	%f100, %f98, %f99, %f97;
	ld.shared.f32 	%f101, [%r5+124];
	ld.shared.f32 	%f102, [%r8+3968];
	fma.rn.f32 	%f104, %f101, %f102, %f100;
	bar.sync 	0;
	add.s32 	%r37, %r37, 1;
	setp.ne.s32 	%p2, %r37, 0;
	add.s32 	%r36, %r36, 32;
	add.s32 	%r35, %r35, %r12;
	@%p2 bra 	$L__BB0_2;
$L__BB0_3:
	cvta.to.global.u64 	%rd10, %rd3;
	add.s32 	%r33, %r4, %r1;
	mad.lo.s32 	%r34, %r20, %r3, %r33;
	mul.wide.s32 	%rd11, %r34, 4;
	add.s64 	%rd12, %rd10, %rd11;
	st.global.f32 	[%rd12], %f104;
	ret;

}


// ===== COMPILED SASS (sm_100) =====

	.target	sm_100

	.elftype	@"ET_EXEC"


//--------------------- .note.nv.tkinfo           --------------------------
	.section	.note.nv.tkinfo,"",@"SHT_NOTE"
	.sectionflags	@"SHF_NOTE_NV_TKINFO"
	.tkinfo
        /*0018*/ 	.word	0x00000002
        /*0030*/ 	.string	""
        /*0030*/ 	.string	"ptxas"
        /*0030*/ 	.string	"Cuda compilation tools, release 13.0, V13.0.88"
        /*0030*/ 	.string	"Build cuda_13.0.r13.0/compiler.36424714_0"
        /*0030*/ 	.string	"-arch sm_100 -m 64 "



//--------------------- .note.nv.cuinfo           --------------------------
	.section	.note.nv.cuinfo,"",@"SHT_NOTE"
	.sectionflags	@"SHF_NOTE_NV_CUINFO"
        /*0018*/ 	.short	0x0002
        /*001a*/ 	.short	0x0064
        /*001c*/ 	.short	0x0082
	.zero		2


//--------------------- .nv.info                  --------------------------
	.section	.nv.info,"",@"SHT_CUDA_INFO"
	.align	4


	//----- nvinfo : EIATTR_REGCOUNT
	.align		4
        /*0000*/ 	.byte	0x04, 0x2f
        /*0002*/ 	.short	(.L_1 - .L_0)
	.align		4
.L_0:
        /*0004*/ 	.word	index@(_Z16matMulVectorizedPfPKfS1_iii)
        /*0008*/ 	.word	0x0000001f


	//----- nvinfo : EIATTR_FRAME_SIZE
	.align		4
.L_1:
        /*000c*/ 	.byte	0x04, 0x11
        /*000e*/ 	.short	(.L_3 - .L_2)
	.align		4
.L_2:
        /*0010*/ 	.word	index@(_Z16matMulVectorizedPfPKfS1_iii)
        /*0014*/ 	.word	0x00000000


	//----- nvinfo : EIATTR_MIN_STACK_SIZE
	.align		4
.L_3:
        /*0018*/ 	.byte	0x04, 0x12
        /*001a*/ 	.short	(.L_5 - .L_4)
	.align		4
.L_4:
        /*001c*/ 	.word	index@(_Z16matMulVectorizedPfPKfS1_iii)
        /*0020*/ 	.word	0x00000000
.L_5:


//--------------------- .nv.compat                --------------------------
	.section	.nv.compat,"",@"SHT_CUDA_COMPAT_INFO"
	.align	4
        /*0000*/ 	.byte	0x02, 0x09, 0x00, 0x00, 0x02, 0x02, 0x01, 0x00, 0x02, 0x05, 0x05, 0x00, 0x03, 0x07, 0x01, 0x01
        /*0010*/ 	.byte	0x02, 0x03, 0x00, 0x00, 0x02, 0x06, 0x01, 0x00, 0x04, 0x0b, 0x08, 0x00, 0x09, 0x00, 0x00, 0x00
        /*0020*/ 	.byte	0x00, 0x00, 0x00, 0x00


//--------------------- .nv.info._Z16matMulVectorizedPfPKfS1_iii --------------------------
	.section	.nv.info._Z16matMulVectorizedPfPKfS1_iii,"",@"SHT_CUDA_INFO"
	.sectionflags	@""
	.align	4


	//----- nvinfo : EIATTR_CUDA_API_VERSION
	.align		4
        /*0000*/ 	.byte	0x04, 0x37
        /*0002*/ 	.short	(.L_7 - .L_6)
.L_6:
        /*0004*/ 	.word	0x00000082


	//----- nvinfo : EIATTR_KPARAM_INFO
	.align		4
.L_7:
        /*0008*/ 	.byte	0x04, 0x17
        /*000a*/ 	.short	(.L_9 - .L_8)
.L_8:
        /*000c*/ 	.word	0x00000000
        /*0010*/ 	.short	0x0005
        /*0012*/ 	.short	0x0020
        /*0014*/ 	.byte	0x00, 0xf0, 0x11, 0x00


	//----- nvinfo : EIATTR_KPARAM_INFO
	.align		4
.L_9:
        /*0018*/ 	.byte	0x04, 0x17
        /*001a*/ 	.short	(.L_11 - .L_10)
.L_10:
        /*001c*/ 	.word	0x00000000
        /*0020*/ 	.short	0x0004
        /*0022*/ 	.short	0x001c
        /*0024*/ 	.byte	0x00, 0xf0, 0x11, 0x00


	//----- nvinfo : EIATTR_KPARAM_INFO
	.align		4
.L_11:
        /*0028*/ 	.byte	0x04, 0x17
        /*002a*/ 	.short	(.L_13 - .L_12)
.L_12:
        /*002c*/ 	.word	0x00000000
        /*0030*/ 	.short	0x0003
        /*0032*/ 	.short	0x0018
        /*0034*/ 	.byte	0x00, 0xf0, 0x11, 0x00


	//----- nvinfo : EIATTR_KPARAM_INFO
	.align		4
.L_13:
        /*0038*/ 	.byte	0x04, 0x17
        /*003a*/ 	.short	(.L_15 - .L_14)
.L_14:
        /*003c*/ 	.word	0x00000000
        /*0040*/ 	.short	0x0002
        /*0042*/ 	.short	0x0010
        /*0044*/ 	.byte	0x00, 0xf5, 0x21, 0x00


	//----- nvinfo : EIATTR_KPARAM_INFO
	.align		4
.L_15:
        /*0048*/ 	.byte	0x04, 0x17
        /*004a*/ 	.short	(.L_17 - .L_16)
.L_16:
        /*004c*/ 	.word	0x00000000
        /*0050*/ 	.short	0x0001
        /*0052*/ 	.short	0x0008
        /*0054*/ 	.byte	0x00, 0xf5, 0x21, 0x00


	//----- nvinfo : EIATTR_KPARAM_INFO
	.align		4
.L_17:
        /*0058*/ 	.byte	0x04, 0x17
        /*005a*/ 	.short	(.L_19 - .L_18)
.L_18:
        /*005c*/ 	.word	0x00000000
        /*0060*/ 	.short	0x0000
        /*0062*/ 	.short	0x0000
        /*0064*/ 	.byte	0x00, 0xf5, 0x21, 0x00


	//----- nvinfo : EIATTR_SPARSE_MMA_MASK
	.align		4
.L_19:
        /*0068*/ 	.byte	0x03, 0x50
        /*006a*/ 	.short	0x0000


	//----- nvinfo : EIATTR_MAXREG_COUNT
	.align		4
        /*006c*/ 	.byte	0x03, 0x1b
        /*006e*/ 	.short	0x00ff


	//----- nvinfo : EIATTR_NUM_BARRIERS
	.align		4
        /*0070*/ 	.byte	0x02, 0x4c
        /*0072*/ 	.byte	0x01
	.zero		1


	//----- nvinfo : EIATTR_MERCURY_ISA_VERSION
	.align		4
        /*0074*/ 	.byte	0x03, 0x5f
        /*0076*/ 	.short	0x0101


	//----- nvinfo : EIATTR_VRC_CTA_INIT_COUNT
	.align		4
        /*0078*/ 	.byte	0x02, 0x4a
	.zero		1
	.zero		1


	//----- nvinfo : EIATTR_EXIT_INSTR_OFFSETS
	.align		4
        /*007c*/ 	.byte	0x04, 0x1c
        /*007e*/ 	.short	(.L_21 - .L_20)


	//   ....[0]....
.L_20:
        /*0080*/ 	.word	0x000007a0


	//----- nvinfo : EIATTR_CBANK_PARAM_SIZE
	.align		4
.L_21:
        /*0084*/ 	.byte	0x03, 0x19
        /*0086*/ 	.short	0x0024


	//----- nvinfo : EIATTR_PARAM_CBANK
	.align		4
        /*0088*/ 	.byte	0x04, 0x0a
        /*008a*/ 	.short	(.L_23 - .L_22)
	.align		4
.L_22:
        /*008c*/ 	.word	index@(.nv.constant0._Z16matMulVectorizedPfPKfS1_iii)
        /*0090*/ 	.short	0x0380
        /*0092*/ 	.short	0x0024


	//----- nvinfo : EIATTR_SW_WAR
	.align		4
.L_23:
        /*0094*/ 	.byte	0x04, 0x36
        /*0096*/ 	.short	(.L_25 - .L_24)
.L_24:
        /*0098*/ 	.word	0x00000008
.L_25:


//--------------------- .nv.callgraph             --------------------------
	.section	.nv.callgraph,"",@"SHT_CUDA_CALLGRAPH"
	.align	4
	.sectionentsize	8
	.align		4
        /*0000*/ 	.word	0x00000000
	.align		4
        /*0004*/ 	.word	0xffffffff
	.align		4
        /*0008*/ 	.word	0x00000000
	.align		4
        /*000c*/ 	.word	0xfffffffe
	.align		4
        /*0010*/ 	.word	0x00000000
	.align		4
        /*0014*/ 	.word	0xfffffffd
	.align		4
        /*0018*/ 	.word	0x00000000
	.align		4
        /*001c*/ 	.word	0xfffffffc


//--------------------- .text._Z16matMulVectorizedPfPKfS1_iii --------------------------
	.section	.text._Z16matMulVectorizedPfPKfS1_iii,"ax",@progbits
	.align	128
        .global         _Z16matMulVectorizedPfPKfS1_iii
        .type           _Z16matMulVectorizedPfPKfS1_iii,@function
        .size           _Z16matMulVectorizedPfPKfS1_iii,(.L_x_3 - _Z16matMulVectorizedPfPKfS1_iii)
        .other          _Z16matMulVectorizedPfPKfS1_iii,@"STO_CUDA_ENTRY STV_DEFAULT"
_Z16matMulVectorizedPfPKfS1_iii:
.text._Z16matMulVectorizedPfPKfS1_iii:
[----:B------:R-:W-:Y:S01]  /*0000*/  LDC R1, c[0x0][0x37c] ;  /* 0x0000df00ff017b82 */ /* 0x000fe20000000800 */
[----:B------:R-:W0:Y:S01]  /*0010*/  S2R R20, SR_CTAID.Y ;  /* 0x0000000000147919 */ /* 0x000e220000002600 */
[----:B------:R-:W1:Y:S01]  /*0020*/  LDCU UR10, c[0x0][0x39c] ;  /* 0x00007380ff0a77ac */ /* 0x000e620008000800 */
[----:B------:R-:W-:Y:S01]  /*0030*/  HFMA2 R17, -RZ, RZ, 0, 0 ;  /* 0x00000000ff117431 */ /* 0x000fe200000001ff */
[----:B------:R-:W0:Y:S01]  /*0040*/  S2R R6, SR_TID.Y ;  /* 0x0000000000067919 */ /* 0x000e220000002200 */
[----:B------:R-:W2:Y:S01]  /*0050*/  LDCU.64 UR8, c[0x0][0x358] ;  /* 0x00006b00ff0877ac */ /* 0x000ea20008000a00 */
[----:B------:R-:W3:Y:S01]  /*0060*/  S2R R0, SR_CTAID.X ;  /* 0x0000000000007919 */ /* 0x000ee20000002500 */
[----:B------:R-:W4:Y:S01]  /*0070*/  S2R R3, SR_TID.X ;  /* 0x0000000000037919 */ /* 0x000f220000002100 */
[----:B-1----:R-:W-:Y:S01]  /*0080*/  UISETP.GE.AND UP0, UPT, UR10, 0x20, UPT ;  /* 0x000000200a00788c */ /* 0x002fe2000bf06270 */
[----:B0-----:R-:W-:-:S08]  /*0090*/  LEA R20, R20, R6, 0x5 ;  /* 0x0000000614147211 */ /* 0x001fd000078e28ff */
[----:B--2---:R-:W-:Y:S05]  /*00a0*/  BRA.U !UP0, `(.L_x_0) ;  /* 0x0000000508a47547 */ /* 0x004fea000b800000 */
[----:B------:R-:W0:Y:S01]  /*00b0*/  S2UR UR7, SR_CgaCtaId ;  /* 0x00000000000779c3 */ /* 0x000e220000008800 */
[----:B------:R-:W-:Y:S01]  /*00c0*/  UMOV UR4, 0x400 ;  /* 0x0000040000047882 */ /* 0x000fe20000000000 */
[----:B------:R-:W-:Y:S02]  /*00d0*/  USHF.R.S32.HI UR6, URZ, 0x1f, UR10 ;  /* 0x0000001fff067899 */ /* 0x000fe4000801140a */
[----:B----4-:R-:W-:Y:S01]  /*00e0*/  IMAD R4, R20, UR10, R3 ;  /* 0x0000000a14047c24 */ /* 0x010fe2000f8e0203 */
[----:B------:R-:W-:Y:S01]  /*00f0*/  UIADD3 UR5, UPT, UPT, UR4, 0x1000, URZ ;  /* 0x0000100004057890 */ /* 0x000fe2000fffe0ff */
[----:B------:R-:W-:Y:S01]  /*0100*/  MOV R17, RZ ;  /* 0x000000ff00117202 */ /* 0x000fe20000000f00 */
[----:B------:R-:W-:Y:S01]  /*0110*/  ULEA.HI UR6, UR6, UR10, URZ, 0x5 ;  /* 0x0000000a06067291 */ /* 0x000fe2000f8f28ff */
[----:B------:R-:W1:Y:S03]  /*0120*/  LDC R2, c[0x0][0x3a0] ;  /* 0x0000e800ff027b82 */ /* 0x000e660000000800 */
[----:B------:R-:W-:-:S04]  /*0130*/  USHF.R.S32.HI UR6, URZ, 0x5, UR6 ;  /* 0x00000005ff067899 */ /* 0x000fc80008011406 */
[----:B------:R-:W-:Y:S01]  /*0140*/  UIADD3 UR6, UPT, UPT, -UR6, URZ, URZ ;  /* 0x000000ff06067290 */ /* 0x000fe2000fffe1ff */
[----:B------:R-:W2:Y:S08]  /*0150*/  LDC.64 R24, c[0x0][0x388] ;  /* 0x0000e200ff187b82 */ /* 0x000eb00000000a00 */
[----:B------:R-:W4:Y:S01]  /*0160*/  LDC.64 R22, c[0x0][0x390] ;  /* 0x0000e400ff167b82 */ /* 0x000f220000000a00 */
[----:B0-----:R-:W-:-:S02]  /*0170*/  ULEA UR4, UR7, UR4, 0x18 ;  /* 0x0000000407047291 */ /* 0x001fc4000f8ec0ff */
[----:B------:R-:W-:-:S04]  /*0180*/  ULEA UR5, UR7, UR5, 0x18 ;  /* 0x0000000507057291 */ /* 0x000fc8000f8ec0ff */
[C---:B------:R-:W-:Y:S01]  /*0190*/  LEA R18, R6.reuse, UR4, 0x7 ;  /* 0x0000000406127c11 */ /* 0x040fe2000f8e38ff */
[----:B-1----:R-:W-:Y:S01]  /*01a0*/  IMAD R5, R6, R2, R3 ;  /* 0x0000000206057224 */ /* 0x002fe200078e0203 */
[C---:B------:R-:W-:Y:S02]  /*01b0*/  LEA R7, R3.reuse, UR5, 0x2 ;  /* 0x0000000503077c11 */ /* 0x040fe4000f8e10ff */
[----:B------:R-:W-:Y:S02]  /*01c0*/  LEA R16, R3, R18, 0x2 ;  /* 0x0000001203107211 */ /* 0x000fe400078e10ff */
[----:B---3--:R-:W-:Y:S02]  /*01d0*/  LEA R5, R0, R5, 0x5 ;  /* 0x0000000500057211 */ /* 0x008fe400078e28ff */
[----:B------:R-:W-:-:S07]  /*01e0*/  LEA R6, R6, R7, 0x7 ;  /* 0x0000000706067211 */ /* 0x000fce00078e38ff */
.L_x_1:
[----:B--2---:R-:W-:-:S04]  /*01f0*/  IMAD.WIDE R8, R4, 0x4, R24 ;  /* 0x0000000404087825 */ /* 0x004fc800078e0218 */
[----:B----4-:R-:W-:Y:S02]  /*0200*/  IMAD.WIDE R10, R5, 0x4, R22 ;  /* 0x00000004050a7825 */ /* 0x010fe400078e0216 */
[----:B------:R-:W2:Y:S04]  /*0210*/  LDG.E R9, desc[UR8][R8.64] ;  /* 0x0000000808097981 */ /* 0x000ea8000c1e1900 */
[----:B------:R-:W3:Y:S01]  /*0220*/  LDG.E R21, desc[UR8][R10.64] ;  /* 0x000000080a157981 */ /* 0x000ee2000c1e1900 */
[----:B------:R-:W-:Y:S01]  /*0230*/  UIADD3 UR6, UPT, UPT, UR6, 0x1, URZ ;  /* 0x0000000106067890 */ /* 0x000fe2000fffe0ff */
[----:B------:R-:W-:Y:S02]  /*0240*/  IADD3 R4, PT, PT, R4, 0x20, RZ ;  /* 0x0000002004047810 */ /* 0x000fe40007ffe0ff */
[----:B------:R-:W-:Y:S01]  /*0250*/  LEA R5, R2, R5, 0x5 ;  /* 0x0000000502057211 */ /* 0x000fe200078e28ff */
[----:B------:R-:W-:Y:S01]  /*0260*/  UISETP.NE.AND UP0, UPT, UR6, URZ, UPT ;  /* 0x000000ff0600728c */ /* 0x000fe2000bf05270 */
[----:B--2---:R-:W-:Y:S04]  /*0270*/  STS [R16], R9 ;  /* 0x0000000910007388 */ /* 0x004fe80000000800 */
[----:B---3--:R-:W-:Y:S01]  /*0280*/  STS [R6], R21 ;  /* 0x0000001506007388 */ /* 0x008fe20000000800 */
[----:B------:R-:W-:Y:S06]  /*0290*/  BAR.SYNC.DEFER_BLOCKING 0x0 ;  /* 0x0000000000007b1d */ /* 0x000fec0000010000 */
[----:B------:R-:W-:Y:S04]  /*02a0*/  LDS R26, [R7] ;  /* 0x00000000071a7984 */ /* 0x000fe80000000800 */
[----:B------:R-:W0:Y:S04]  /*02b0*/  LDS.128 R12, [R18] ;  /* 0x00000000120c7984 */ /* 0x000e280000000c00 */
[----:B------:R-:W1:Y:S04]  /*02c0*/  LDS R27, [R7+0x80] ;  /* 0x00008000071b7984 */ /* 0x000e680000000800 */
[----:B------:R-:W2:Y:S04]  /*02d0*/  LDS R19, [R7+0x100] ;  /* 0x0001000007137984 */ /* 0x000ea80000000800 */
[----:B------:R-:W-:Y:S01]  /*02e0*/  LDS.128 R8, [R18+0x10] ;  /* 0x0000100012087984 */ /* 0x000fe20000000c00 */
[----:B0-----:R-:W-:-:S03]  /*02f0*/  FFMA R12, R12, R26, R17 ;  /* 0x0000001a0c0c7223 */ /* 0x001fc60000000011 */
[----:B------:R-:W0:Y:S01]  /*0300*/  LDS R17, [R7+0x180] ;  /* 0x0001800007117984 */ /* 0x000e220000000800 */
[----:B-1----:R-:W-:-:S03]  /*0310*/  FFMA R26, R27, R13, R12 ;  /* 0x0000000d1b1a7223 */ /* 0x002fc6000000000c */
[----:B------:R-:W1:Y:S01]  /*0320*/  LDS R13, [R7+0x200] ;  /* 0x00020000070d7984 */ /* 0x000e620000000800 */
[----:B--2---:R-:W-:-:S03]  /*0330*/  FFMA R14, R19, R14, R26 ;  /* 0x0000000e130e7223 */ /* 0x004fc6000000001a */
[----:B------:R-:W2:Y:S04]  /*0340*/  LDS R12, [R7+0x280] ;  /* 0x00028000070c7984 */ /* 0x000ea80000000800 */
[----:B------:R-:W-:Y:S01]  /*0350*/  LDS R19, [R7+0x380] ;  /* 0x0003800007137984 */ /* 0x000fe20000000800 */
[----:B0-----:R-:W-:-:S03]  /*0360*/  FFMA R15, R17, R15, R14 ;  /* 0x0000000f110f7223 */ /* 0x001fc6000000000e */
[----:B------:R-:W0:Y:S01]  /*0370*/  LDS R17, [R7+0x300] ;  /* 0x0003000007117984 */ /* 0x000e220000000800 */
[----:B-1----:R-:W-:-:S03]  /*0380*/  FFMA R13, R8, R13, R15 ;  /* 0x0000000d080d7223 */ /* 0x002fc6000000000f */
[----:B------:R-:W-:Y:S01]  /*0390*/  LDS R8, [R7+0x480] ;  /* 0x0004800007087984 */ /* 0x000fe20000000800 */
[----:B--2---:R-:W-:-:S03]  /*03a0*/  FFMA R26, R12, R9, R13 ;  /* 0x000000090c1a7223 */ /* 0x004fc6000000000d */
[----:B------:R-:W-:Y:S04]  /*03b0*/  LDS R9, [R7+0x400] ;  /* 0x0004000007097984 */ /* 0x000fe80000000800 */
[----:B------:R-:W1:Y:S01]  /*03c0*/  LDS.128 R12, [R18+0x20] ;  /* 0x00002000120c7984 */ /* 0x000e620000000c00 */
[----:B0-----:R-:W-:-:S03]  /*03d0*/  FFMA R10, R17, R10, R26 ;  /* 0x0000000a110a7223 */ /* 0x001fc6000000001a */
[----:B------:R-:W0:Y:S01]  /*03e0*/  LDS R17, [R7+0x500] ;  /* 0x0005000007117984 */ /* 0x000e220000000800 */
[----:B------:R-:W-:-:S03]  /*03f0*/  FFMA R11, R19, R11, R10 ;  /* 0x0000000b130b7223 */ /* 0x000fc6000000000a */
[----:B------:R-:W2:Y:S01]  /*0400*/  LDS R19, [R7+0x580] ;  /* 0x0005800007137984 */ /* 0x000ea20000000800 */
[----:B-1----:R-:W-:-:S03]  /*0410*/  FFMA R9, R12, R9, R11 ;  /* 0x000000090c097223 */ /* 0x002fc6000000000b */
[----:B------:R-:W-:Y:S01]  /*0420*/  LDS R12, [R7+0x680] ;  /* 0x00068000070c7984 */ /* 0x000fe20000000800 */
[----:B------:R-:W-:-:S03]  /*0430*/  FFMA R26, R8, R13, R9 ;  /* 0x0000000d081a7223 */ /* 0x000fc60000000009 */
[----:B------:R-:W-:Y:S04]  /*0440*/  LDS R13, [R7+0x600] ;  /* 0x00060000070d7984 */ /* 0x000fe80000000800 */
[----:B------:R-:W1:Y:S01]  /*0450*/  LDS.128 R8, [R18+0x30] ;  /* 0x0000300012087984 */ /* 0x000e620000000c00 */
[----:B0-----:R-:W-:-:S03]  /*0460*/  FFMA R14, R17, R14, R26 ;  /* 0x0000000e110e7223 */ /* 0x001fc6000000001a */
[----:B------:R-:W0:Y:S01]  /*0470*/  LDS R17, [R7+0x700] ;  /* 0x0007000007117984 */ /* 0x000e220000000800 */
[----:B--2---:R-:W-:-:S03]  /*0480*/  FFMA R15, R19, R15, R14 ;  /* 0x0000000f130f7223 */ /* 0x004fc6000000000e */
        /* <DEDUP_REMOVED lines=16> */
[----:B------:R-:W-:Y:S01]  /*0590*/  LDS R26, [R7+0xc80] ;  /* 0x000c8000071a7984 */ /* 0x000fe20000000800 */
[----:B--2---:R-:W-:-:S03]  /*05a0*/  FFMA R15, R19, R15, R14 ;  /* 0x0000000f130f7223 */ /* 0x004fc6000000000e */
[----:B------:R-:W0:Y:S04]  /*05b0*/  LDS R19, [R7+0xb00] ;  /* 0x000b000007137984 */ /* 0x000e280000000800 */
[----:B------:R-:W-:Y:S01]  /*05c0*/  LDS R17, [R7+0xd00] ;  /* 0x000d000007117984 */ /* 0x000fe20000000800 */
[----:B-1----:R-:W-:-:S03]  /*05d0*/  FFMA R13, R8, R13, R15 ;  /* 0x0000000d080d7223 */ /* 0x002fc6000000000f */
[----:B------:R-:W1:Y:S01]  /*05e0*/  LDS R8, [R7+0xb80] ;  /* 0x000b800007087984 */ /* 0x000e620000000800 */
[----:B------:R-:W-:-:S03]  /*05f0*/  FFMA R28, R12, R9, R13 ;  /* 0x000000090c1c7223 */ /* 0x000fc6000000000d */
[----:B------:R-:W-:Y:S04]  /*0600*/  LDS R9, [R7+0xc00] ;  /* 0x000c000007097984 */ /* 0x000fe80000000800 */
[----:B------:R-:W2:Y:S01]  /*0610*/  LDS.128 R12, [R18+0x60] ;  /* 0x00006000120c7984 */ /* 0x000ea20000000c00 */
[----:B0-----:R-:W-:-:S04]  /*0620*/  FFMA R19, R19, R10, R28 ;  /* 0x0000000a13137223 */ /* 0x001fc8000000001c */
[----:B-1----:R-:W-:Y:S02]  /*0630*/  FFMA R11, R8, R11, R19 ;  /* 0x0000000b080b7223 */ /* 0x002fe40000000013 */
[----:B------:R-:W-:Y:S02]  /*0640*/  LDS R19, [R7+0xf80] ;  /* 0x000f800007137984 */ /* 0x000fe40000000800 */
[----:B--2---:R-:W-:Y:S02]  /*0650*/  FFMA R9, R12, R9, R11 ;  /* 0x000000090c097223 */ /* 0x004fe4000000000b */
[----:B------:R-:W0:Y:S02]  /*0660*/  LDS R12, [R7+0xd80] ;  /* 0x000d8000070c7984 */ /* 0x000e240000000800 */
[----:B------:R-:W-:Y:S02]  /*0670*/  FFMA R28, R26, R13, R9 ;  /* 0x0000000d1a1c7223 */ /* 0x000fe40000000009 */
[----:B------:R-:W-:Y:S02]  /*0680*/  LDS R13, [R7+0xe00] ;  /* 0x000e0000070d7984 */ /* 0x000fe40000000800 */
[----:B------:R-:W-:-:S02]  /*0690*/  FFMA R17, R17, R14, R28 ;  /* 0x0000000e11117223 */ /* 0x000fc4000000001c */
[----:B------:R-:W1:Y:S04]  /*06a0*/  LDS.128 R8, [R18+0x70] ;  /* 0x0000700012087984 */ /* 0x000e680000000c00 */
[----:B------:R-:W2:Y:S04]  /*06b0*/  LDS R26, [R7+0xe80] ;  /* 0x000e8000071a7984 */ /* 0x000ea80000000800 */
[----:B------:R-:W3:Y:S01]  /*06c0*/  LDS R14, [R7+0xf00] ;  /* 0x000f0000070e7984 */ /* 0x000ee20000000800 */
[----:B0-----:R-:W-:-:S04]  /*06d0*/  FFMA R15, R12, R15, R17 ;  /* 0x0000000f0c0f7223 */ /* 0x001fc80000000011 */
[----:B-1----:R-:W-:-:S04]  /*06e0*/  FFMA R13, R8, R13, R15 ;  /* 0x0000000d080d7223 */ /* 0x002fc8000000000f */
[----:B--2---:R-:W-:-:S04]  /*06f0*/  FFMA R9, R26, R9, R13 ;  /* 0x000000091a097223 */ /* 0x004fc8000000000d */
[----:B---3--:R-:W-:-:S04]  /*0700*/  FFMA R10, R14, R10, R9 ;  /* 0x0000000a0e0a7223 */ /* 0x008fc80000000009 */
[----:B------:R-:W-:Y:S01]  /*0710*/  FFMA R17, R19, R11, R10 ;  /* 0x0000000b13117223 */ /* 0x000fe2000000000a */
[----:B------:R-:W-:Y:S06]  /*0720*/  BAR.SYNC.DEFER_BLOCKING 0x0 ;  /* 0x0000000000007b1d */ /* 0x000fec0000010000 */
[----:B------:R-:W-:Y:S05]  /*0730*/  BRA.U UP0, `(.L_x_1) ;  /* 0xfffffff900ac7547 */ /* 0x000fea000b83ffff */
.L_x_0:
[----:B------:R-:W0:Y:S01]  /*0740*/  LDC.64 R4, c[0x0][0x380] ;  /* 0x0000e000ff047b82 */ /* 0x000e220000000a00 */
[----:B------:R-:W1:Y:S01]  /*0750*/  LDCU UR4, c[0x0][0x3a0] ;  /* 0x00007400ff0477ac */ /* 0x000e620008000800 */
[----:B---34-:R-:W-:-:S05]  /*0760*/  LEA R3, R0, R3, 0x5 ;  /* 0x0000000300037211 */ /* 0x018fca00078e28ff */
[----:B-1----:R-:W-:-:S04]  /*0770*/  IMAD R3, R20, UR4, R3 ;  /* 0x0000000414037c24 */ /* 0x002fc8000f8e0203 */
[----:B0-----:R-:W-:-:S05]  /*0780*/  IMAD.WIDE R2, R3, 0x4, R4 ;  /* 0x0000000403027825 */ /* 0x001fca00078e0204 */
[----:B------:R-:W-:Y:S01]  /*0790*/  STG.E desc[UR8][R2.64], R17 ;  /* 0x0000001102007986 */ /* 0x000fe2000c101908 */
[----:B------:R-:W-:Y:S05]  /*07a0*/  EXIT ;  /* 0x000000000000794d */ /* 0x000fea0003800000 */
.L_x_2:
[----:B------:R-:W-:-:S00]  /*07b0*/  BRA `(.L_x_2) ;  /* 0xfffffffc00fc7947 */ /* 0x000fc0000383ffff */
[----:B------:R-:W-:-:S00]  /*07c0*/  NOP ;  /* 0x0000000000007918 */ /* 0x000fc00000000000 */
        /* <DEDUP_REMOVED lines=11> */
.L_x_3:


//--------------------- .nv.shared._Z16matMulVectorizedPfPKfS1_iii --------------------------
	.section	.nv.shared._Z16matMulVectorizedPfPKfS1_iii,"aw",@nobits
	.sectionflags	@""
	.align	4
.nv.shared._Z16matMulVectorizedPfPKfS1_iii:
	.zero		9216


//--------------------- .nv.shared.reserved.0     --------------------------
	.section	.nv.shared.reserved.0,"aw",@nobits
	.weak		__nv_reservedSMEM_offset_0_alias
	.size		__nv_reservedSMEM_offset_0_alias, 0, 64
	.other		__nv_reservedSMEM_offset_0_alias,@"STO_CUDA_RESERVED_SHARED STV_DEFAULT"
__nv_reservedSMEM_offset_0_alias:
	.zero		0
	.zero		64


//--------------------- .nv.constant0._Z16matMulVectorizedPfPKfS1_iii --------------------------
	.section	.nv.constant0._Z16matMulVectorizedPfPKfS1_iii,"a",@progbits
	.sectionflags	@""
	.align	4
.nv.constant0._Z16matMulVectorizedPfPKfS1_iii:
	.zero		932


//--------------------- SYMBOLS --------------------------

	.type		.nv.reservedSmem.offset0,@object
	.size		.nv.reservedSmem.offset0,0x4
	.type		.nv.reservedSmem.cap,@object
	.size		.nv.reservedSmem.cap,0x4
